//
// Generated by NVIDIA NVVM Compiler
//
// Compiler Build ID: CL-36424714
// Cuda compilation tools, release 13.0, V13.0.88
// Based on NVVM 20.0.0
//

.version 9.0
.target sm_100
.address_size 64

	// .globl	_Z12helloFromGPUv
.extern .func  (.param .b32 func_retval0) vprintf
(
	.param .b64 vprintf_param_0,
	.param .b64 vprintf_param_1
)
;
.global .align 1 .b8 $str[28] = {72, 101, 108, 108, 111, 44, 32, 87, 111, 114, 108, 100, 32, 102, 114, 111, 109, 32, 116, 104, 101, 32, 71, 80, 85, 33, 10};

.visible .entry _Z12helloFromGPUv()
{
	.reg .b32 	%r<3>;
	.reg .b64 	%rd<3>;

	mov.u64 	%rd1, $str;
	cvta.global.u64 	%rd2, %rd1;
	{ // callseq 0, 0
	.param .b64 param0;
	st.param.b64 	[param0], %rd2;
	.param .b64 param1;
	st.param.b64 	[param1], 0;
	.param .b32 retval0;
	call.uni (retval0), 
	vprintf, 
	(
	param0, 
	param1
	);
	ld.param.b32 	%r1, [retval0];
	} // callseq 0
	ret;

}


// ===== COMPILED SASS (sm_100) =====

	.target	sm_100

	.elftype	@"ET_EXEC"


//--------------------- .note.nv.tkinfo           --------------------------
	.section	.note.nv.tkinfo,"",@"SHT_NOTE"
	.sectionflags	@"SHF_NOTE_NV_TKINFO"
	.tkinfo
        /*0018*/ 	.word	0x00000002
        /*0030*/ 	.string	""
        /*0030*/ 	.string	"ptxas"
        /*0030*/ 	.string	"Cuda compilation tools, release 13.0, V13.0.88"
        /*0030*/ 	.string	"Build cuda_13.0.r13.0/compiler.36424714_0"
        /*0030*/ 	.string	"-arch sm_100 -m 64 "



//--------------------- .note.nv.cuinfo           --------------------------
	.section	.note.nv.cuinfo,"",@"SHT_NOTE"
	.sectionflags	@"SHF_NOTE_NV_CUINFO"
        /*0018*/ 	.short	0x0002
        /*001a*/ 	.short	0x0064
        /*001c*/ 	.short	0x0082
	.zero		2


//--------------------- .nv.info                  --------------------------
	.section	.nv.info,"",@"SHT_CUDA_INFO"
	.align	4


	//----- nvinfo : EIATTR_REGCOUNT
	.align		4
        /*0000*/ 	.byte	0x04, 0x2f
        /*0002*/ 	.short	(.L_2 - .L_1)
	.align		4
.L_1:
        /*0004*/ 	.word	index@(_Z12helloFromGPUv)
        /*0008*/ 	.word	0x00000018


	//----- nvinfo : EIATTR_FRAME_SIZE
	.align		4
.L_2:
        /*000c*/ 	.byte	0x04, 0x11
        /*000e*/ 	.short	(.L_4 - .L_3)
	.align		4
.L_3:
        /*0010*/ 	.word	index@(_Z12helloFromGPUv)
        /*0014*/ 	.word	0x00000000


	//----- nvinfo : EIATTR_MIN_STACK_SIZE
	.align		4
.L_4:
        /*0018*/ 	.byte	0x04, 0x12
        /*001a*/ 	.short	(.L_6 - .L_5)
	.align		4
.L_5:
        /*001c*/ 	.word	index@(_Z12helloFromGPUv)
        /*0020*/ 	.word	0x00000000
.L_6:


//--------------------- .nv.compat                --------------------------
	.section	.nv.compat,"",@"SHT_CUDA_COMPAT_INFO"
	.align	4
        /*0000*/ 	.byte	0x02, 0x09, 0x00, 0x00, 0x02, 0x02, 0x01, 0x00, 0x02, 0x05, 0x05, 0x00, 0x03, 0x07, 0x01, 0x01
        /*0010*/ 	.byte	0x02, 0x03, 0x00, 0x00, 0x02, 0x06, 0x01, 0x00, 0x04, 0x0b, 0x08, 0x00, 0x09, 0x00, 0x00, 0x00
        /*0020*/ 	.byte	0x00, 0x00, 0x00, 0x00


//--------------------- .nv.info._Z12helloFromGPUv --------------------------
	.section	.nv.info._Z12helloFromGPUv,"",@"SHT_CUDA_INFO"
	.sectionflags	@""
	.align	4


	//----- nvinfo : EIATTR_CUDA_API_VERSION
	.align		4
        /*0000*/ 	.byte	0x04, 0x37
        /*0002*/ 	.short	(.L_8 - .L_7)
.L_7:
        /*0004*/ 	.word	0x00000082


	//----- nvinfo : EIATTR_SPARSE_MMA_MASK
	.align		4
.L_8:
        /*0008*/ 	.byte	0x03, 0x50
        /*000a*/ 	.short	0x0000


	//----- nvinfo : EIATTR_MAXREG_COUNT
	.align		4
        /*000c*/ 	.byte	0x03, 0x1b
        /*000e*/ 	.short	0x00ff


	//----- nvinfo : EIATTR_EXTERNS
	.align		4
        /*0010*/ 	.byte	0x04, 0x0f
        /*0012*/ 	.short	(.L_10 - .L_9)


	//   ....[0]....
	.align		4
.L_9:
        /*0014*/ 	.word	index@(vprintf)


	//----- nvinfo : EIATTR_MERCURY_ISA_VERSION
	.align		4
.L_10:
        /*0018*/ 	.byte	0x03, 0x5f
        /*001a*/ 	.short	0x0101


	//----- nvinfo : EIATTR_VRC_CTA_INIT_COUNT
	.align		4
        /*001c*/ 	.byte	0x02, 0x4a
	.zero		1
	.zero		1


	//----- nvinfo : EIATTR_SYSCALL_OFFSETS
	.align		4
        /*0020*/ 	.byte	0x04, 0x46
        /*0022*/ 	.short	(.L_12 - .L_11)


	//   ....[0]....
.L_11:
        /*0024*/ 	.word	0x00000080


	//----- nvinfo : EIATTR_EXIT_INSTR_OFFSETS
	.align		4
.L_12:
        /*0028*/ 	.byte	0x04, 0x1c
        /*002a*/ 	.short	(.L_14 - .L_13)


	//   ....[0]....
.L_13:
        /*002c*/ 	.word	0x00000090


	//----- nvinfo : EIATTR_SW_WAR
	.align		4
.L_14:
        /*0030*/ 	.byte	0x04, 0x36
        /*0032*/ 	.short	(.L_16 - .L_15)
.L_15:
        /*0034*/ 	.word	0x00000008
.L_16:


//--------------------- .nv.callgraph             --------------------------
	.section	.nv.callgraph,"",@"SHT_CUDA_CALLGRAPH"
	.align	4
	.sectionentsize	8
	.align		4
        /*0000*/ 	.word	0x00000000
	.align		4
        /*0004*/ 	.word	0xffffffff
	.align		4
        /*0008*/ 	.word	index@(_Z12helloFromGPUv)
	.align		4
        /*000c*/ 	.word	index@(vprintf)
	.align		4
        /*0010*/ 	.word	0x00000000
	.align		4
        /*0014*/ 	.word	0xfffffffe
	.align		4
        /*0018*/ 	.word	0x00000000
	.align		4
        /*001c*/ 	.word	0xfffffffd
	.align		4
        /*0020*/ 	.word	0x00000000
	.align		4
        /*0024*/ 	.word	0xfffffffc


//--------------------- .nv.constant4             --------------------------
	.section	.nv.constant4,"a",@progbits
	.align	8
	.align		8
.nv.constant4:
        /*0000*/ 	.dword	vprintf
	.align		8
        /*0008*/ 	.dword	$str


//--------------------- .text._Z12helloFromGPUv   --------------------------
	.section	.text._Z12helloFromGPUv,"ax",@progbits
	.align	128
        .global         _Z12helloFromGPUv
        .type           _Z12helloFromGPUv,@function
        .size           _Z12helloFromGPUv,(.L_x_2 - _Z12helloFromGPUv)
        .other          _Z12helloFromGPUv,@"STO_CUDA_ENTRY STV_DEFAULT"
_Z12helloFromGPUv:
.text._Z12helloFromGPUv:
[----:B------:R-:W0:Y:S01]  /*0000*/  LDC R1, c[0x0][0x37c] ;  /* 0x0000df00ff017b82 */ /* 0x000e220000000800 */
[----:B------:R-:W-:Y:S01]  /*0010*/  MOV R0, 0x0 ;  /* 0x0000000000007802 */ /* 0x000fe20000000f00 */
[----:B------:R-:W1:Y:S01]  /*0020*/  LDCU.64 UR4, c[0x4][0x8] ;  /* 0x01000100ff0477ac */ /* 0x000e620008000a00 */
[----:B------:R-:W-:-:S05]  /*0030*/  CS2R R6, SRZ ;  /* 0x0000000000067805 */ /* 0x000fca000001ff00 */
[----:B------:R2:W3:Y:S01]  /*0040*/  LDC.64 R2, c[0x4][R0] ;  /* 0x0100000000027b82 */ /* 0x0004e20000000a00 */
[----:B-1----:R-:W-:Y:S02]  /*0050*/  IMAD.U32 R4, RZ, RZ, UR4 ;  /* 0x00000004ff047e24 */ /* 0x002fe4000f8e00ff */
[----:B--2---:R-:W-:-:S07]  /*0060*/  IMAD.U32 R5, RZ, RZ, UR5 ;  /* 0x00000005ff057e24 */ /* 0x004fce000f8e00ff */
[----:B------:R-:W-:-:S07]  /*0070*/  LEPC R20, `(.L_x_0) ;  /* 0x000000001014794e */ /* 0x000fce0000000000 */
[----:B0--3--:R-:W-:Y:S05]  /*0080*/  CALL.ABS.NOINC R2 ;  /* 0x0000000002007343 */ /* 0x009fea0003c00000 */
.L_x_0:
[----:B------:R-:W-:Y:S05]  /*0090*/  EXIT ;  /* 0x000000000000794d */ /* 0x000fea0003800000 */
.L_x_1:
[----:B------:R-:W-:-:S00]  /*00a0*/  BRA `(.L_x_1) ;  /* 0xfffffffc00fc7947 */ /* 0x000fc0000383ffff */
[----:B------:R-:W-:-:S00]  /*00b0*/  NOP ;  /* 0x0000000000007918 */ /* 0x000fc00000000000 */
        /* <DEDUP_REMOVED lines=12> */
.L_x_2:


//--------------------- .nv.global.init           --------------------------
	.section	.nv.global.init,"aw",@progbits
.nv.global.init:
	.type		$str,@object
	.size		$str,(.L_0 - $str)
$str:
        /*0000*/ 	.byte	0x48, 0x65, 0x6c, 0x6c, 0x6f, 0x2c, 0x20, 0x57, 0x6f, 0x72, 0x6c, 0x64, 0x20, 0x66, 0x72, 0x6f
        /*0010*/ 	.byte	0x6d, 0x20, 0x74, 0x68, 0x65, 0x20, 0x47, 0x50, 0x55, 0x21, 0x0a, 0x00
.L_0:


//--------------------- .nv.shared.reserved.0     --------------------------
	.section	.nv.shared.reserved.0,"aw",@nobits
	.weak		__nv_reservedSMEM_offset_0_alias
	.size		__nv_reservedSMEM_offset_0_alias, 0, 64
	.other		__nv_reservedSMEM_offset_0_alias,@"STO_CUDA_RESERVED_SHARED STV_DEFAULT"
__nv_reservedSMEM_offset_0_alias:
	.zero		0
	.zero		64


//--------------------- .nv.constant0._Z12helloFromGPUv --------------------------
	.section	.nv.constant0._Z12helloFromGPUv,"a",@progbits
	.sectionflags	@""
	.align	4
.nv.constant0._Z12helloFromGPUv:
	.zero		896


//--------------------- SYMBOLS --------------------------

	.type		.nv.reservedSmem.offset0,@object
	.size		.nv.reservedSmem.offset0,0x4
	.type		vprintf,@function
